.version 6.5
.target sm_30
.address_size 64

.visible .entry shfl_sync_idx_b32_pred(
    .param .u64 output
)
{
    .reg .u64 	      out_addr;
    .reg .u64 	      out_index;
    .reg .u32         thread_id;
    .reg .u32         result;
    .reg .pred        in_range;

    ld.param.u64  	  out_addr, [output];
    mov.u32           thread_id, %tid.x;

    // result = __shfl_sync(mask=0xFFFFFFFF, thread_id, srcLane=12, width=32)
    // c is ((32-width) << 8) | 31
    shfl.sync.idx.b32 result|in_range, thread_id, 12, 31, 0xFFFFFFFF;

    @!in_range add.u32 result, result, 1000;

    // Return result

    cvt.u64.u32       out_index, thread_id;
    mul.lo.u64        out_index, out_index, 4;
    add.u64           out_addr, out_addr, out_index;
    st.u32            [out_addr], result;

    ret;
}


// ===== COMPILED SASS (sm_100) =====

	.target	sm_100

	.elftype	@"ET_EXEC"


//--------------------- .note.nv.tkinfo           --------------------------
	.section	.note.nv.tkinfo,"",@"SHT_NOTE"
	.sectionflags	@"SHF_NOTE_NV_TKINFO"
	.tkinfo
        /*0018*/ 	.word	0x00000002
        /*0030*/ 	.string	""
        /*0030*/ 	.string	"ptxas"
        /*0030*/ 	.string	"Cuda compilation tools, release 13.0, V13.0.88"
        /*0030*/ 	.string	"Build cuda_13.0.r13.0/compiler.36424714_0"
        /*0030*/ 	.string	"-arch sm_100 "



//--------------------- .note.nv.cuinfo           --------------------------
	.section	.note.nv.cuinfo,"",@"SHT_NOTE"
	.sectionflags	@"SHF_NOTE_NV_CUINFO"
        /*0018*/ 	.short	0x0002
        /*001a*/ 	.short	0x001e
        /*001c*/ 	.short	0x0082
	.zero		2


//--------------------- .nv.info                  --------------------------
	.section	.nv.info,"",@"SHT_CUDA_INFO"
	.align	4


	//----- nvinfo : EIATTR_REGCOUNT
	.align		4
        /*0000*/ 	.byte	0x04, 0x2f
        /*0002*/ 	.short	(.L_1 - .L_0)
	.align		4
.L_0:
        /*0004*/ 	.word	index@(shfl_sync_idx_b32_pred)
        /*0008*/ 	.word	0x0000000a


	//----- nvinfo : EIATTR_FRAME_SIZE
	.align		4
.L_1:
        /*000c*/ 	.byte	0x04, 0x11
        /*000e*/ 	.short	(.L_3 - .L_2)
	.align		4
.L_2:
        /*0010*/ 	.word	index@(shfl_sync_idx_b32_pred)
        /*0014*/ 	.word	0x00000000


	//----- nvinfo : EIATTR_MIN_STACK_SIZE
	.align		4
.L_3:
        /*0018*/ 	.byte	0x04, 0x12
        /*001a*/ 	.short	(.L_5 - .L_4)
	.align		4
.L_4:
        /*001c*/ 	.word	index@(shfl_sync_idx_b32_pred)
        /*0020*/ 	.word	0x00000000
.L_5:


//--------------------- .nv.compat                --------------------------
	.section	.nv.compat,"",@"SHT_CUDA_COMPAT_INFO"
	.align	4
        /*0000*/ 	.byte	0x02, 0x09, 0x00, 0x00, 0x02, 0x02, 0x01, 0x00, 0x02, 0x05, 0x05, 0x00, 0x03, 0x07, 0x01, 0x01
        /*0010*/ 	.byte	0x02, 0x03, 0x00, 0x00, 0x02, 0x06, 0x01, 0x00, 0x04, 0x0b, 0x08, 0x00, 0x09, 0x00, 0x00, 0x00
        /*0020*/ 	.byte	0x00, 0x00, 0x00, 0x00


//--------------------- .nv.info.shfl_sync_idx_b32_pred --------------------------
	.section	.nv.info.shfl_sync_idx_b32_pred,"",@"SHT_CUDA_INFO"
	.sectionflags	@""
	.align	4


	//----- nvinfo : EIATTR_CUDA_API_VERSION
	.align		4
        /*0000*/ 	.byte	0x04, 0x37
        /*0002*/ 	.short	(.L_7 - .L_6)
.L_6:
        /*0004*/ 	.word	0x00000082


	//----- nvinfo : EIATTR_KPARAM_INFO
	.align		4
.L_7:
        /*0008*/ 	.byte	0x04, 0x17
        /*000a*/ 	.short	(.L_9 - .L_8)
.L_8:
        /*000c*/ 	.word	0x00000000
        /*0010*/ 	.short	0x0000
        /*0012*/ 	.short	0x0000
        /*0014*/ 	.byte	0x00, 0xf0, 0x21, 0x00


	//----- nvinfo : EIATTR_SPARSE_MMA_MASK
	.align		4
.L_9:
        /*0018*/ 	.byte	0x03, 0x50
        /*001a*/ 	.short	0x0000


	//----- nvinfo : EIATTR_MAXREG_COUNT
	.align		4
        /*001c*/ 	.byte	0x03, 0x1b
        /*001e*/ 	.short	0x00ff


	//----- nvinfo : EIATTR_MERCURY_ISA_VERSION
	.align		4
        /*0020*/ 	.byte	0x03, 0x5f
        /*0022*/ 	.short	0x0101


	//----- nvinfo : EIATTR_COOP_GROUP_MASK_REGIDS
	.align		4
        /*0024*/ 	.byte	0x04, 0x29
        /*0026*/ 	.short	(.L_11 - .L_10)


	//   ....[0]....
.L_10:
        /*0028*/ 	.word	0xffffffff


	//----- nvinfo : EIATTR_COOP_GROUP_INSTR_OFFSETS
	.align		4
.L_11:
        /*002c*/ 	.byte	0x04, 0x28
        /*002e*/ 	.short	(.L_13 - .L_12)


	//   ....[0]....
.L_12:
        /*0030*/ 	.word	0x00000050


	//----- nvinfo : EIATTR_VRC_CTA_INIT_COUNT
	.align		4
.L_13:
        /*0034*/ 	.byte	0x02, 0x4a
	.zero		1
	.zero		1


	//----- nvinfo : EIATTR_EXIT_INSTR_OFFSETS
	.align		4
        /*0038*/ 	.byte	0x04, 0x1c
        /*003a*/ 	.short	(.L_15 - .L_14)


	//   ....[0]....
.L_14:
        /*003c*/ 	.word	0x000000a0


	//----- nvinfo : EIATTR_CBANK_PARAM_SIZE
	.align		4
.L_15:
        /*0040*/ 	.byte	0x03, 0x19
        /*0042*/ 	.short	0x0008


	//----- nvinfo : EIATTR_PARAM_CBANK
	.align		4
        /*0044*/ 	.byte	0x04, 0x0a
        /*0046*/ 	.short	(.L_17 - .L_16)
	.align		4
.L_16:
        /*0048*/ 	.word	index@(.nv.constant0.shfl_sync_idx_b32_pred)
        /*004c*/ 	.short	0x0380
        /*004e*/ 	.short	0x0008


	//----- nvinfo : EIATTR_SW_WAR
	.align		4
.L_17:
        /*0050*/ 	.byte	0x04, 0x36
        /*0052*/ 	.short	(.L_19 - .L_18)
.L_18:
        /*0054*/ 	.word	0x00000008
.L_19:


//--------------------- .nv.callgraph             --------------------------
	.section	.nv.callgraph,"",@"SHT_CUDA_CALLGRAPH"
	.align	4
	.sectionentsize	8
	.align		4
        /*0000*/ 	.word	0x00000000
	.align		4
        /*0004*/ 	.word	0xffffffff
	.align		4
        /*0008*/ 	.word	0x00000000
	.align		4
        /*000c*/ 	.word	0xfffffffe
	.align		4
        /*0010*/ 	.word	0x00000000
	.align		4
        /*0014*/ 	.word	0xfffffffd
	.align		4
        /*0018*/ 	.word	0x00000000
	.align		4
        /*001c*/ 	.word	0xfffffffc


//--------------------- .text.shfl_sync_idx_b32_pred --------------------------
	.section	.text.shfl_sync_idx_b32_pred,"ax",@progbits
	.align	128
        .global         shfl_sync_idx_b32_pred
        .type           shfl_sync_idx_b32_pred,@function
        .size           shfl_sync_idx_b32_pred,(.L_x_1 - shfl_sync_idx_b32_pred)
        .other          shfl_sync_idx_b32_pred,@"STO_CUDA_ENTRY STV_DEFAULT"
shfl_sync_idx_b32_pred:
.text.shfl_sync_idx_b32_pred:
[----:B------:R-:W-:Y:S01]  /*0000*/  LDC R1, c[0x0][0x37c] ;  /* 0x0000df00ff017b82 */ /* 0x000fe20000000800 */
[----:B------:R-:W0:Y:S07]  /*0010*/  S2R R7, SR_TID.X ;  /* 0x0000000000077919 */ /* 0x000e2e0000002100 */
[----:B------:R-:W1:Y:S01]  /*0020*/  LDC.64 R2, c[0x0][0x380] ;  /* 0x0000e000ff027b82 */ /* 0x000e620000000a00 */
[----:B------:R-:W2:Y:S01]  /*0030*/  LDCU.64 UR6, c[0x0][0x358] ;  /* 0x00006b00ff0677ac */ /* 0x000ea20008000a00 */
[----:B------:R-:W-:Y:S01]  /*0040*/  UMOV UR4, URZ ;  /* 0x000000ff00047c82 */ /* 0x000fe20008000000 */
[----:B0-----:R-:W0:Y:S01]  /*0050*/  SHFL.IDX P0, R5, R7, 0xc, 0x1f ;  /* 0x01801f0007057f89 */ /* 0x001e220000000000 */
[----:B-1----:R-:W-:-:S05]  /*0060*/  IMAD.WIDE.U32 R2, R7, 0x4, R2 ;  /* 0x0000000407027825 */ /* 0x002fca00078e0002 */
[----:B------:R-:W-:Y:S02]  /*0070*/  IADD3 R3, PT, PT, R3, UR4, RZ ;  /* 0x0000000403037c10 */ /* 0x000fe4000fffe0ff */
[----:B0-----:R-:W-:-:S05]  /*0080*/  @!P0 IADD3 R5, PT, PT, R5, 0x3e8, RZ ;  /* 0x000003e805058810 */ /* 0x001fca0007ffe0ff */
[----:B--2---:R-:W-:Y:S01]  /*0090*/  ST.E desc[UR6][R2.64], R5 ;  /* 0x0000000502007985 */ /* 0x004fe2000c101906 */
[----:B------:R-:W-:Y:S05]  /*00a0*/  EXIT ;  /* 0x000000000000794d */ /* 0x000fea0003800000 */
.L_x_0:
[----:B------:R-:W-:-:S00]  /*00b0*/  BRA `(.L_x_0) ;  /* 0xfffffffc00fc7947 */ /* 0x000fc0000383ffff */
[----:B------:R-:W-:-:S00]  /*00c0*/  NOP ;  /* 0x0000000000007918 */ /* 0x000fc00000000000 */
        /* <DEDUP_REMOVED lines=11> */
.L_x_1:


//--------------------- .nv.shared.reserved.0     --------------------------
	.section	.nv.shared.reserved.0,"aw",@nobits
	.weak		__nv_reservedSMEM_offset_0_alias
	.size		__nv_reservedSMEM_offset_0_alias, 0, 64
	.other		__nv_reservedSMEM_offset_0_alias,@"STO_CUDA_RESERVED_SHARED STV_DEFAULT"
__nv_reservedSMEM_offset_0_alias:
	.zero		0
	.zero		64


//--------------------- .nv.constant0.shfl_sync_idx_b32_pred --------------------------
	.section	.nv.constant0.shfl_sync_idx_b32_pred,"a",@progbits
	.sectionflags	@""
	.align	4
.nv.constant0.shfl_sync_idx_b32_pred:
	.zero		904


//--------------------- SYMBOLS --------------------------

	.type		.nv.reservedSmem.offset0,@object
	.size		.nv.reservedSmem.offset0,0x4
